//
// Generated by NVIDIA NVVM Compiler
//
// Compiler Build ID: CL-36424714
// Cuda compilation tools, release 13.0, V13.0.88
// Based on NVVM 20.0.0
//

.version 9.0
.target sm_100
.address_size 64

	// .globl	fp32_hammer_kernel
.global .align 4 .f32 fma_out;

.visible .entry fp32_hammer_kernel()
{
	.reg .pred 	%p<4>;
	.reg .b32 	%r<9>;
	.reg .b32 	%f<525>;

	mov.b32 	%r7, 0;
	mov.f32 	%f523, 0fC7C35000;
	mov.f32 	%f524, %f523;
$L__BB0_1:
	mov.b32 	%r8, 0;
$L__BB0_2:
	mov.f32 	%f8, 0f3C23D70A;
	mov.f32 	%f9, 0f3F7FF972;
	fma.rp.f32 	%f10, %f523, %f9, %f8;
	fma.rp.f32 	%f11, %f524, %f9, %f8;
	fma.rp.f32 	%f12, %f10, %f9, %f8;
	fma.rp.f32 	%f13, %f11, %f9, %f8;
	fma.rp.f32 	%f14, %f12, %f9, %f8;
	fma.rp.f32 	%f15, %f13, %f9, %f8;
	fma.rp.f32 	%f16, %f14, %f9, %f8;
	fma.rp.f32 	%f17, %f15, %f9, %f8;
	fma.rp.f32 	%f18, %f16, %f9, %f8;
	fma.rp.f32 	%f19, %f17, %f9, %f8;
	fma.rp.f32 	%f20, %f18, %f9, %f8;
	fma.rp.f32 	%f21, %f19, %f9, %f8;
	fma.rp.f32 	%f22, %f20, %f9, %f8;
	fma.rp.f32 	%f23, %f21, %f9, %f8;
	fma.rp.f32 	%f24, %f22, %f9, %f8;
	fma.rp.f32 	%f25, %f23, %f9, %f8;
	fma.rp.f32 	%f26, %f24, %f9, %f8;
	fma.rp.f32 	%f27, %f25, %f9, %f8;
	fma.rp.f32 	%f28, %f26, %f9, %f8;
	fma.rp.f32 	%f29, %f27, %f9, %f8;
	fma.rp.f32 	%f30, %f28, %f9, %f8;
	fma.rp.f32 	%f31, %f29, %f9, %f8;
	fma.rp.f32 	%f32, %f30, %f9, %f8;
	fma.rp.f32 	%f33, %f31, %f9, %f8;
	fma.rp.f32 	%f34, %f32, %f9, %f8;
	fma.rp.f32 	%f35, %f33, %f9, %f8;
	fma.rp.f32 	%f36, %f34, %f9, %f8;
	fma.rp.f32 	%f37, %f35, %f9, %f8;
	fma.rp.f32 	%f38, %f36, %f9, %f8;
	fma.rp.f32 	%f39, %f37, %f9, %f8;
	fma.rp.f32 	%f40, %f38, %f9, %f8;
	fma.rp.f32 	%f41, %f39, %f9, %f8;
	fma.rp.f32 	%f42, %f40, %f9, %f8;
	fma.rp.f32 	%f43, %f41, %f9, %f8;
	fma.rp.f32 	%f44, %f42, %f9, %f8;
	fma.rp.f32 	%f45, %f43, %f9, %f8;
	fma.rp.f32 	%f46, %f44, %f9, %f8;
	fma.rp.f32 	%f47, %f45, %f9, %f8;
	fma.rp.f32 	%f48, %f46, %f9, %f8;
	fma.rp.f32 	%f49, %f47, %f9, %f8;
	fma.rp.f32 	%f50, %f48, %f9, %f8;
	fma.rp.f32 	%f51, %f49, %f9, %f8;
	fma.rp.f32 	%f52, %f50, %f9, %f8;
	fma.rp.f32 	%f53, %f51, %f9, %f8;
	fma.rp.f32 	%f54, %f52, %f9, %f8;
	fma.rp.f32 	%f55, %f53, %f9, %f8;
	fma.rp.f32 	%f56, %f54, %f9, %f8;
	fma.rp.f32 	%f57, %f55, %f9, %f8;
	fma.rp.f32 	%f58, %f56, %f9, %f8;
	fma.rp.f32 	%f59, %f57, %f9, %f8;
	fma.rp.f32 	%f60, %f58, %f9, %f8;
	fma.rp.f32 	%f61, %f59, %f9, %f8;
	fma.rp.f32 	%f62, %f60, %f9, %f8;
	fma.rp.f32 	%f63, %f61, %f9, %f8;
	fma.rp.f32 	%f64, %f62, %f9, %f8;
	fma.rp.f32 	%f65, %f63, %f9, %f8;
	fma.rp.f32 	%f66, %f64, %f9, %f8;
	fma.rp.f32 	%f67, %f65, %f9, %f8;
	fma.rp.f32 	%f68, %f66, %f9, %f8;
	fma.rp.f32 	%f69, %f67, %f9, %f8;
	fma.rp.f32 	%f70, %f68, %f9, %f8;
	fma.rp.f32 	%f71, %f69, %f9, %f8;
	fma.rp.f32 	%f72, %f70, %f9, %f8;
	fma.rp.f32 	%f73, %f71, %f9, %f8;
	fma.rp.f32 	%f74, %f72, %f9, %f8;
	fma.rp.f32 	%f75, %f73, %f9, %f8;
	fma.rp.f32 	%f76, %f74, %f9, %f8;
	fma.rp.f32 	%f77, %f75, %f9, %f8;
	fma.rp.f32 	%f78, %f76, %f9, %f8;
	fma.rp.f32 	%f79, %f77, %f9, %f8;
	fma.rp.f32 	%f80, %f78, %f9, %f8;
	fma.rp.f32 	%f81, %f79, %f9, %f8;
	fma.rp.f32 	%f82, %f80, %f9, %f8;
	fma.rp.f32 	%f83, %f81, %f9, %f8;
	fma.rp.f32 	%f84, %f82, %f9, %f8;
	fma.rp.f32 	%f85, %f83, %f9, %f8;
	fma.rp.f32 	%f86, %f84, %f9, %f8;
	fma.rp.f32 	%f87, %f85, %f9, %f8;
	fma.rp.f32 	%f88, %f86, %f9, %f8;
	fma.rp.f32 	%f89, %f87, %f9, %f8;
	fma.rp.f32 	%f90, %f88, %f9, %f8;
	fma.rp.f32 	%f91, %f89, %f9, %f8;
	fma.rp.f32 	%f92, %f90, %f9, %f8;
	fma.rp.f32 	%f93, %f91, %f9, %f8;
	fma.rp.f32 	%f94, %f92, %f9, %f8;
	fma.rp.f32 	%f95, %f93, %f9, %f8;
	fma.rp.f32 	%f96, %f94, %f9, %f8;
	fma.rp.f32 	%f97, %f95, %f9, %f8;
	fma.rp.f32 	%f98, %f96, %f9, %f8;
	fma.rp.f32 	%f99, %f97, %f9, %f8;
	fma.rp.f32 	%f100, %f98, %f9, %f8;
	fma.rp.f32 	%f101, %f99, %f9, %f8;
	fma.rp.f32 	%f102, %f100, %f9, %f8;
	fma.rp.f32 	%f103, %f101, %f9, %f8;
	fma.rp.f32 	%f104, %f102, %f9, %f8;
	fma.rp.f32 	%f105, %f103, %f9, %f8;
	fma.rp.f32 	%f106, %f104, %f9, %f8;
	fma.rp.f32 	%f107, %f105, %f9, %f8;
	fma.rp.f32 	%f108, %f106, %f9, %f8;
	fma.rp.f32 	%f109, %f107, %f9, %f8;
	fma.rp.f32 	%f110, %f108, %f9, %f8;
	fma.rp.f32 	%f111, %f109, %f9, %f8;
	fma.rp.f32 	%f112, %f110, %f9, %f8;
	fma.rp.f32 	%f113, %f111, %f9, %f8;
	fma.rp.f32 	%f114, %f112, %f9, %f8;
	fma.rp.f32 	%f115, %f113, %f9, %f8;
	fma.rp.f32 	%f116, %f114, %f9, %f8;
	fma.rp.f32 	%f117, %f115, %f9, %f8;
	fma.rp.f32 	%f118, %f116, %f9, %f8;
	fma.rp.f32 	%f119, %f117, %f9, %f8;
	fma.rp.f32 	%f120, %f118, %f9, %f8;
	fma.rp.f32 	%f121, %f119, %f9, %f8;
	fma.rp.f32 	%f122, %f120, %f9, %f8;
	fma.rp.f32 	%f123, %f121, %f9, %f8;
	fma.rp.f32 	%f124, %f122, %f9, %f8;
	fma.rp.f32 	%f125, %f123, %f9, %f8;
	fma.rp.f32 	%f126, %f124, %f9, %f8;
	fma.rp.f32 	%f127, %f125, %f9, %f8;
	fma.rp.f32 	%f128, %f126, %f9, %f8;
	fma.rp.f32 	%f129, %f127, %f9, %f8;
	fma.rp.f32 	%f130, %f128, %f9, %f8;
	fma.rp.f32 	%f131, %f129, %f9, %f8;
	fma.rp.f32 	%f132, %f130, %f9, %f8;
	fma.rp.f32 	%f133, %f131, %f9, %f8;
	fma.rp.f32 	%f134, %f132, %f9, %f8;
	fma.rp.f32 	%f135, %f133, %f9, %f8;
	fma.rp.f32 	%f136, %f134, %f9, %f8;
	fma.rp.f32 	%f137, %f135, %f9, %f8;
	fma.rp.f32 	%f138, %f136, %f9, %f8;
	fma.rp.f32 	%f139, %f137, %f9, %f8;
	fma.rp.f32 	%f140, %f138, %f9, %f8;
	fma.rp.f32 	%f141, %f139, %f9, %f8;
	fma.rp.f32 	%f142, %f140, %f9, %f8;
	fma.rp.f32 	%f143, %f141, %f9, %f8;
	fma.rp.f32 	%f144, %f142, %f9, %f8;
	fma.rp.f32 	%f145, %f143, %f9, %f8;
	fma.rp.f32 	%f146, %f144, %f9, %f8;
	fma.rp.f32 	%f147, %f145, %f9, %f8;
	fma.rp.f32 	%f148, %f146, %f9, %f8;
	fma.rp.f32 	%f149, %f147, %f9, %f8;
	fma.rp.f32 	%f150, %f148, %f9, %f8;
	fma.rp.f32 	%f151, %f149, %f9, %f8;
	fma.rp.f32 	%f152, %f150, %f9, %f8;
	fma.rp.f32 	%f153, %f151, %f9, %f8;
	fma.rp.f32 	%f154, %f152, %f9, %f8;
	fma.rp.f32 	%f155, %f153, %f9, %f8;
	fma.rp.f32 	%f156, %f154, %f9, %f8;
	fma.rp.f32 	%f157, %f155, %f9, %f8;
	fma.rp.f32 	%f158, %f156, %f9, %f8;
	fma.rp.f32 	%f159, %f157, %f9, %f8;
	fma.rp.f32 	%f160, %f158, %f9, %f8;
	fma.rp.f32 	%f161, %f159, %f9, %f8;
	fma.rp.f32 	%f162, %f160, %f9, %f8;
	fma.rp.f32 	%f163, %f161, %f9, %f8;
	fma.rp.f32 	%f164, %f162, %f9, %f8;
	fma.rp.f32 	%f165, %f163, %f9, %f8;
	fma.rp.f32 	%f166, %f164, %f9, %f8;
	fma.rp.f32 	%f167, %f165, %f9, %f8;
	fma.rp.f32 	%f168, %f166, %f9, %f8;
	fma.rp.f32 	%f169, %f167, %f9, %f8;
	fma.rp.f32 	%f170, %f168, %f9, %f8;
	fma.rp.f32 	%f171, %f169, %f9, %f8;
	fma.rp.f32 	%f172, %f170, %f9, %f8;
	fma.rp.f32 	%f173, %f171, %f9, %f8;
	fma.rp.f32 	%f174, %f172, %f9, %f8;
	fma.rp.f32 	%f175, %f173, %f9, %f8;
	fma.rp.f32 	%f176, %f174, %f9, %f8;
	fma.rp.f32 	%f177, %f175, %f9, %f8;
	fma.rp.f32 	%f178, %f176, %f9, %f8;
	fma.rp.f32 	%f179, %f177, %f9, %f8;
	fma.rp.f32 	%f180, %f178, %f9, %f8;
	fma.rp.f32 	%f181, %f179, %f9, %f8;
	fma.rp.f32 	%f182, %f180, %f9, %f8;
	fma.rp.f32 	%f183, %f181, %f9, %f8;
	fma.rp.f32 	%f184, %f182, %f9, %f8;
	fma.rp.f32 	%f185, %f183, %f9, %f8;
	fma.rp.f32 	%f186, %f184, %f9, %f8;
	fma.rp.f32 	%f187, %f185, %f9, %f8;
	fma.rp.f32 	%f188, %f186, %f9, %f8;
	fma.rp.f32 	%f189, %f187, %f9, %f8;
	fma.rp.f32 	%f190, %f188, %f9, %f8;
	fma.rp.f32 	%f191, %f189, %f9, %f8;
	fma.rp.f32 	%f192, %f190, %f9, %f8;
	fma.rp.f32 	%f193, %f191, %f9, %f8;
	fma.rp.f32 	%f194, %f192, %f9, %f8;
	fma.rp.f32 	%f195, %f193, %f9, %f8;
	fma.rp.f32 	%f196, %f194, %f9, %f8;
	fma.rp.f32 	%f197, %f195, %f9, %f8;
	fma.rp.f32 	%f198, %f196, %f9, %f8;
	fma.rp.f32 	%f199, %f197, %f9, %f8;
	fma.rp.f32 	%f200, %f198, %f9, %f8;
	fma.rp.f32 	%f201, %f199, %f9, %f8;
	fma.rp.f32 	%f202, %f200, %f9, %f8;
	fma.rp.f32 	%f203, %f201, %f9, %f8;
	fma.rp.f32 	%f204, %f202, %f9, %f8;
	fma.rp.f32 	%f205, %f203, %f9, %f8;
	fma.rp.f32 	%f206, %f204, %f9, %f8;
	fma.rp.f32 	%f207, %f205, %f9, %f8;
	fma.rp.f32 	%f208, %f206, %f9, %f8;
	fma.rp.f32 	%f209, %f207, %f9, %f8;
	fma.rp.f32 	%f210, %f208, %f9, %f8;
	fma.rp.f32 	%f211, %f209, %f9, %f8;
	fma.rp.f32 	%f212, %f210, %f9, %f8;
	fma.rp.f32 	%f213, %f211, %f9, %f8;
	fma.rp.f32 	%f214, %f212, %f9, %f8;
	fma.rp.f32 	%f215, %f213, %f9, %f8;
	fma.rp.f32 	%f216, %f214, %f9, %f8;
	fma.rp.f32 	%f217, %f215, %f9, %f8;
	fma.rp.f32 	%f218, %f216, %f9, %f8;
	fma.rp.f32 	%f219, %f217, %f9, %f8;
	fma.rp.f32 	%f220, %f218, %f9, %f8;
	fma.rp.f32 	%f221, %f219, %f9, %f8;
	fma.rp.f32 	%f222, %f220, %f9, %f8;
	fma.rp.f32 	%f223, %f221, %f9, %f8;
	fma.rp.f32 	%f224, %f222, %f9, %f8;
	fma.rp.f32 	%f225, %f223, %f9, %f8;
	fma.rp.f32 	%f226, %f224, %f9, %f8;
	fma.rp.f32 	%f227, %f225, %f9, %f8;
	fma.rp.f32 	%f228, %f226, %f9, %f8;
	fma.rp.f32 	%f229, %f227, %f9, %f8;
	fma.rp.f32 	%f230, %f228, %f9, %f8;
	fma.rp.f32 	%f231, %f229, %f9, %f8;
	fma.rp.f32 	%f232, %f230, %f9, %f8;
	fma.rp.f32 	%f233, %f231, %f9, %f8;
	fma.rp.f32 	%f234, %f232, %f9, %f8;
	fma.rp.f32 	%f235, %f233, %f9, %f8;
	fma.rp.f32 	%f236, %f234, %f9, %f8;
	fma.rp.f32 	%f237, %f235, %f9, %f8;
	fma.rp.f32 	%f238, %f236, %f9, %f8;
	fma.rp.f32 	%f239, %f237, %f9, %f8;
	fma.rp.f32 	%f240, %f238, %f9, %f8;
	fma.rp.f32 	%f241, %f239, %f9, %f8;
	fma.rp.f32 	%f242, %f240, %f9, %f8;
	fma.rp.f32 	%f243, %f241, %f9, %f8;
	fma.rp.f32 	%f244, %f242, %f9, %f8;
	fma.rp.f32 	%f245, %f243, %f9, %f8;
	fma.rp.f32 	%f246, %f244, %f9, %f8;
	fma.rp.f32 	%f247, %f245, %f9, %f8;
	fma.rp.f32 	%f248, %f246, %f9, %f8;
	fma.rp.f32 	%f249, %f247, %f9, %f8;
	fma.rp.f32 	%f250, %f248, %f9, %f8;
	fma.rp.f32 	%f251, %f249, %f9, %f8;
	fma.rp.f32 	%f252, %f250, %f9, %f8;
	fma.rp.f32 	%f253, %f251, %f9, %f8;
	fma.rp.f32 	%f254, %f252, %f9, %f8;
	fma.rp.f32 	%f255, %f253, %f9, %f8;
	fma.rp.f32 	%f256, %f254, %f9, %f8;
	fma.rp.f32 	%f257, %f255, %f9, %f8;
	fma.rp.f32 	%f258, %f256, %f9, %f8;
	fma.rp.f32 	%f259, %f257, %f9, %f8;
	fma.rp.f32 	%f260, %f258, %f9, %f8;
	fma.rp.f32 	%f261, %f259, %f9, %f8;
	fma.rp.f32 	%f262, %f260, %f9, %f8;
	fma.rp.f32 	%f263, %f261, %f9, %f8;
	fma.rp.f32 	%f264, %f262, %f9, %f8;
	fma.rp.f32 	%f265, %f263, %f9, %f8;
	fma.rp.f32 	%f266, %f264, %f9, %f8;
	fma.rp.f32 	%f267, %f265, %f9, %f8;
	fma.rp.f32 	%f268, %f266, %f9, %f8;
	fma.rp.f32 	%f269, %f267, %f9, %f8;
	fma.rp.f32 	%f270, %f268, %f9, %f8;
	fma.rp.f32 	%f271, %f269, %f9, %f8;
	fma.rp.f32 	%f272, %f270, %f9, %f8;
	fma.rp.f32 	%f273, %f271, %f9, %f8;
	fma.rp.f32 	%f274, %f272, %f9, %f8;
	fma.rp.f32 	%f275, %f273, %f9, %f8;
	fma.rp.f32 	%f276, %f274, %f9, %f8;
	fma.rp.f32 	%f277, %f275, %f9, %f8;
	fma.rp.f32 	%f278, %f276, %f9, %f8;
	fma.rp.f32 	%f279, %f277, %f9, %f8;
	fma.rp.f32 	%f280, %f278, %f9, %f8;
	fma.rp.f32 	%f281, %f279, %f9, %f8;
	fma.rp.f32 	%f282, %f280, %f9, %f8;
	fma.rp.f32 	%f283, %f281, %f9, %f8;
	fma.rp.f32 	%f284, %f282, %f9, %f8;
	fma.rp.f32 	%f285, %f283, %f9, %f8;
	fma.rp.f32 	%f286, %f284, %f9, %f8;
	fma.rp.f32 	%f287, %f285, %f9, %f8;
	fma.rp.f32 	%f288, %f286, %f9, %f8;
	fma.rp.f32 	%f289, %f287, %f9, %f8;
	fma.rp.f32 	%f290, %f288, %f9, %f8;
	fma.rp.f32 	%f291, %f289, %f9, %f8;
	fma.rp.f32 	%f292, %f290, %f9, %f8;
	fma.rp.f32 	%f293, %f291, %f9, %f8;
	fma.rp.f32 	%f294, %f292, %f9, %f8;
	fma.rp.f32 	%f295, %f293, %f9, %f8;
	fma.rp.f32 	%f296, %f294, %f9, %f8;
	fma.rp.f32 	%f297, %f295, %f9, %f8;
	fma.rp.f32 	%f298, %f296, %f9, %f8;
	fma.rp.f32 	%f299, %f297, %f9, %f8;
	fma.rp.f32 	%f300, %f298, %f9, %f8;
	fma.rp.f32 	%f301, %f299, %f9, %f8;
	fma.rp.f32 	%f302, %f300, %f9, %f8;
	fma.rp.f32 	%f303, %f301, %f9, %f8;
	fma.rp.f32 	%f304, %f302, %f9, %f8;
	fma.rp.f32 	%f305, %f303, %f9, %f8;
	fma.rp.f32 	%f306, %f304, %f9, %f8;
	fma.rp.f32 	%f307, %f305, %f9, %f8;
	fma.rp.f32 	%f308, %f306, %f9, %f8;
	fma.rp.f32 	%f309, %f307, %f9, %f8;
	fma.rp.f32 	%f310, %f308, %f9, %f8;
	fma.rp.f32 	%f311, %f309, %f9, %f8;
	fma.rp.f32 	%f312, %f310, %f9, %f8;
	fma.rp.f32 	%f313, %f311, %f9, %f8;
	fma.rp.f32 	%f314, %f312, %f9, %f8;
	fma.rp.f32 	%f315, %f313, %f9, %f8;
	fma.rp.f32 	%f316, %f314, %f9, %f8;
	fma.rp.f32 	%f317, %f315, %f9, %f8;
	fma.rp.f32 	%f318, %f316, %f9, %f8;
	fma.rp.f32 	%f319, %f317, %f9, %f8;
	fma.rp.f32 	%f320, %f318, %f9, %f8;
	fma.rp.f32 	%f321, %f319, %f9, %f8;
	fma.rp.f32 	%f322, %f320, %f9, %f8;
	fma.rp.f32 	%f323, %f321, %f9, %f8;
	fma.rp.f32 	%f324, %f322, %f9, %f8;
	fma.rp.f32 	%f325, %f323, %f9, %f8;
	fma.rp.f32 	%f326, %f324, %f9, %f8;
	fma.rp.f32 	%f327, %f325, %f9, %f8;
	fma.rp.f32 	%f328, %f326, %f9, %f8;
	fma.rp.f32 	%f329, %f327, %f9, %f8;
	fma.rp.f32 	%f330, %f328, %f9, %f8;
	fma.rp.f32 	%f331, %f329, %f9, %f8;
	fma.rp.f32 	%f332, %f330, %f9, %f8;
	fma.rp.f32 	%f333, %f331, %f9, %f8;
	fma.rp.f32 	%f334, %f332, %f9, %f8;
	fma.rp.f32 	%f335, %f333, %f9, %f8;
	fma.rp.f32 	%f336, %f334, %f9, %f8;
	fma.rp.f32 	%f337, %f335, %f9, %f8;
	fma.rp.f32 	%f338, %f336, %f9, %f8;
	fma.rp.f32 	%f339, %f337, %f9, %f8;
	fma.rp.f32 	%f340, %f338, %f9, %f8;
	fma.rp.f32 	%f341, %f339, %f9, %f8;
	fma.rp.f32 	%f342, %f340, %f9, %f8;
	fma.rp.f32 	%f343, %f341, %f9, %f8;
	fma.rp.f32 	%f344, %f342, %f9, %f8;
	fma.rp.f32 	%f345, %f343, %f9, %f8;
	fma.rp.f32 	%f346, %f344, %f9, %f8;
	fma.rp.f32 	%f347, %f345, %f9, %f8;
	fma.rp.f32 	%f348, %f346, %f9, %f8;
	fma.rp.f32 	%f349, %f347, %f9, %f8;
	fma.rp.f32 	%f350, %f348, %f9, %f8;
	fma.rp.f32 	%f351, %f349, %f9, %f8;
	fma.rp.f32 	%f352, %f350, %f9, %f8;
	fma.rp.f32 	%f353, %f351, %f9, %f8;
	fma.rp.f32 	%f354, %f352, %f9, %f8;
	fma.rp.f32 	%f355, %f353, %f9, %f8;
	fma.rp.f32 	%f356, %f354, %f9, %f8;
	fma.rp.f32 	%f357, %f355, %f9, %f8;
	fma.rp.f32 	%f358, %f356, %f9, %f8;
	fma.rp.f32 	%f359, %f357, %f9, %f8;
	fma.rp.f32 	%f360, %f358, %f9, %f8;
	fma.rp.f32 	%f361, %f359, %f9, %f8;
	fma.rp.f32 	%f362, %f360, %f9, %f8;
	fma.rp.f32 	%f363, %f361, %f9, %f8;
	fma.rp.f32 	%f364, %f362, %f9, %f8;
	fma.rp.f32 	%f365, %f363, %f9, %f8;
	fma.rp.f32 	%f366, %f364, %f9, %f8;
	fma.rp.f32 	%f367, %f365, %f9, %f8;
	fma.rp.f32 	%f368, %f366, %f9, %f8;
	fma.rp.f32 	%f369, %f367, %f9, %f8;
	fma.rp.f32 	%f370, %f368, %f9, %f8;
	fma.rp.f32 	%f371, %f369, %f9, %f8;
	fma.rp.f32 	%f372, %f370, %f9, %f8;
	fma.rp.f32 	%f373, %f371, %f9, %f8;
	fma.rp.f32 	%f374, %f372, %f9, %f8;
	fma.rp.f32 	%f375, %f373, %f9, %f8;
	fma.rp.f32 	%f376, %f374, %f9, %f8;
	fma.rp.f32 	%f377, %f375, %f9, %f8;
	fma.rp.f32 	%f378, %f376, %f9, %f8;
	fma.rp.f32 	%f379, %f377, %f9, %f8;
	fma.rp.f32 	%f380, %f378, %f9, %f8;
	fma.rp.f32 	%f381, %f379, %f9, %f8;
	fma.rp.f32 	%f382, %f380, %f9, %f8;
	fma.rp.f32 	%f383, %f381, %f9, %f8;
	fma.rp.f32 	%f384, %f382, %f9, %f8;
	fma.rp.f32 	%f385, %f383, %f9, %f8;
	fma.rp.f32 	%f386, %f384, %f9, %f8;
	fma.rp.f32 	%f387, %f385, %f9, %f8;
	fma.rp.f32 	%f388, %f386, %f9, %f8;
	fma.rp.f32 	%f389, %f387, %f9, %f8;
	fma.rp.f32 	%f390, %f388, %f9, %f8;
	fma.rp.f32 	%f391, %f389, %f9, %f8;
	fma.rp.f32 	%f392, %f390, %f9, %f8;
	fma.rp.f32 	%f393, %f391, %f9, %f8;
	fma.rp.f32 	%f394, %f392, %f9, %f8;
	fma.rp.f32 	%f395, %f393, %f9, %f8;
	fma.rp.f32 	%f396, %f394, %f9, %f8;
	fma.rp.f32 	%f397, %f395, %f9, %f8;
	fma.rp.f32 	%f398, %f396, %f9, %f8;
	fma.rp.f32 	%f399, %f397, %f9, %f8;
	fma.rp.f32 	%f400, %f398, %f9, %f8;
	fma.rp.f32 	%f401, %f399, %f9, %f8;
	fma.rp.f32 	%f402, %f400, %f9, %f8;
	fma.rp.f32 	%f403, %f401, %f9, %f8;
	fma.rp.f32 	%f404, %f402, %f9, %f8;
	fma.rp.f32 	%f405, %f403, %f9, %f8;
	fma.rp.f32 	%f406, %f404, %f9, %f8;
	fma.rp.f32 	%f407, %f405, %f9, %f8;
	fma.rp.f32 	%f408, %f406, %f9, %f8;
	fma.rp.f32 	%f409, %f407, %f9, %f8;
	fma.rp.f32 	%f410, %f408, %f9, %f8;
	fma.rp.f32 	%f411, %f409, %f9, %f8;
	fma.rp.f32 	%f412, %f410, %f9, %f8;
	fma.rp.f32 	%f413, %f411, %f9, %f8;
	fma.rp.f32 	%f414, %f412, %f9, %f8;
	fma.rp.f32 	%f415, %f413, %f9, %f8;
	fma.rp.f32 	%f416, %f414, %f9, %f8;
	fma.rp.f32 	%f417, %f415, %f9, %f8;
	fma.rp.f32 	%f418, %f416, %f9, %f8;
	fma.rp.f32 	%f419, %f417, %f9, %f8;
	fma.rp.f32 	%f420, %f418, %f9, %f8;
	fma.rp.f32 	%f421, %f419, %f9, %f8;
	fma.rp.f32 	%f422, %f420, %f9, %f8;
	fma.rp.f32 	%f423, %f421, %f9, %f8;
	fma.rp.f32 	%f424, %f422, %f9, %f8;
	fma.rp.f32 	%f425, %f423, %f9, %f8;
	fma.rp.f32 	%f426, %f424, %f9, %f8;
	fma.rp.f32 	%f427, %f425, %f9, %f8;
	fma.rp.f32 	%f428, %f426, %f9, %f8;
	fma.rp.f32 	%f429, %f427, %f9, %f8;
	fma.rp.f32 	%f430, %f428, %f9, %f8;
	fma.rp.f32 	%f431, %f429, %f9, %f8;
	fma.rp.f32 	%f432, %f430, %f9, %f8;
	fma.rp.f32 	%f433, %f431, %f9, %f8;
	fma.rp.f32 	%f434, %f432, %f9, %f8;
	fma.rp.f32 	%f435, %f433, %f9, %f8;
	fma.rp.f32 	%f436, %f434, %f9, %f8;
	fma.rp.f32 	%f437, %f435, %f9, %f8;
	fma.rp.f32 	%f438, %f436, %f9, %f8;
	fma.rp.f32 	%f439, %f437, %f9, %f8;
	fma.rp.f32 	%f440, %f438, %f9, %f8;
	fma.rp.f32 	%f441, %f439, %f9, %f8;
	fma.rp.f32 	%f442, %f440, %f9, %f8;
	fma.rp.f32 	%f443, %f441, %f9, %f8;
	fma.rp.f32 	%f444, %f442, %f9, %f8;
	fma.rp.f32 	%f445, %f443, %f9, %f8;
	fma.rp.f32 	%f446, %f444, %f9, %f8;
	fma.rp.f32 	%f447, %f445, %f9, %f8;
	fma.rp.f32 	%f448, %f446, %f9, %f8;
	fma.rp.f32 	%f449, %f447, %f9, %f8;
	fma.rp.f32 	%f450, %f448, %f9, %f8;
	fma.rp.f32 	%f451, %f449, %f9, %f8;
	fma.rp.f32 	%f452, %f450, %f9, %f8;
	fma.rp.f32 	%f453, %f451, %f9, %f8;
	fma.rp.f32 	%f454, %f452, %f9, %f8;
	fma.rp.f32 	%f455, %f453, %f9, %f8;
	fma.rp.f32 	%f456, %f454, %f9, %f8;
	fma.rp.f32 	%f457, %f455, %f9, %f8;
	fma.rp.f32 	%f458, %f456, %f9, %f8;
	fma.rp.f32 	%f459, %f457, %f9, %f8;
	fma.rp.f32 	%f460, %f458, %f9, %f8;
	fma.rp.f32 	%f461, %f459, %f9, %f8;
	fma.rp.f32 	%f462, %f460, %f9, %f8;
	fma.rp.f32 	%f463, %f461, %f9, %f8;
	fma.rp.f32 	%f464, %f462, %f9, %f8;
	fma.rp.f32 	%f465, %f463, %f9, %f8;
	fma.rp.f32 	%f466, %f464, %f9, %f8;
	fma.rp.f32 	%f467, %f465, %f9, %f8;
	fma.rp.f32 	%f468, %f466, %f9, %f8;
	fma.rp.f32 	%f469, %f467, %f9, %f8;
	fma.rp.f32 	%f470, %f468, %f9, %f8;
	fma.rp.f32 	%f471, %f469, %f9, %f8;
	fma.rp.f32 	%f472, %f470, %f9, %f8;
	fma.rp.f32 	%f473, %f471, %f9, %f8;
	fma.rp.f32 	%f474, %f472, %f9, %f8;
	fma.rp.f32 	%f475, %f473, %f9, %f8;
	fma.rp.f32 	%f476, %f474, %f9, %f8;
	fma.rp.f32 	%f477, %f475, %f9, %f8;
	fma.rp.f32 	%f478, %f476, %f9, %f8;
	fma.rp.f32 	%f479, %f477, %f9, %f8;
	fma.rp.f32 	%f480, %f478, %f9, %f8;
	fma.rp.f32 	%f481, %f479, %f9, %f8;
	fma.rp.f32 	%f482, %f480, %f9, %f8;
	fma.rp.f32 	%f483, %f481, %f9, %f8;
	fma.rp.f32 	%f484, %f482, %f9, %f8;
	fma.rp.f32 	%f485, %f483, %f9, %f8;
	fma.rp.f32 	%f486, %f484, %f9, %f8;
	fma.rp.f32 	%f487, %f485, %f9, %f8;
	fma.rp.f32 	%f488, %f486, %f9, %f8;
	fma.rp.f32 	%f489, %f487, %f9, %f8;
	fma.rp.f32 	%f490, %f488, %f9, %f8;
	fma.rp.f32 	%f491, %f489, %f9, %f8;
	fma.rp.f32 	%f492, %f490, %f9, %f8;
	fma.rp.f32 	%f493, %f491, %f9, %f8;
	fma.rp.f32 	%f494, %f492, %f9, %f8;
	fma.rp.f32 	%f495, %f493, %f9, %f8;
	fma.rp.f32 	%f496, %f494, %f9, %f8;
	fma.rp.f32 	%f497, %f495, %f9, %f8;
	fma.rp.f32 	%f498, %f496, %f9, %f8;
	fma.rp.f32 	%f499, %f497, %f9, %f8;
	fma.rp.f32 	%f500, %f498, %f9, %f8;
	fma.rp.f32 	%f501, %f499, %f9, %f8;
	fma.rp.f32 	%f502, %f500, %f9, %f8;
	fma.rp.f32 	%f503, %f501, %f9, %f8;
	fma.rp.f32 	%f504, %f502, %f9, %f8;
	fma.rp.f32 	%f505, %f503, %f9, %f8;
	fma.rp.f32 	%f506, %f504, %f9, %f8;
	fma.rp.f32 	%f507, %f505, %f9, %f8;
	fma.rp.f32 	%f508, %f506, %f9, %f8;
	fma.rp.f32 	%f509, %f507, %f9, %f8;
	fma.rp.f32 	%f510, %f508, %f9, %f8;
	fma.rp.f32 	%f511, %f509, %f9, %f8;
	fma.rp.f32 	%f512, %f510, %f9, %f8;
	fma.rp.f32 	%f513, %f511, %f9, %f8;
	fma.rp.f32 	%f514, %f512, %f9, %f8;
	fma.rp.f32 	%f515, %f513, %f9, %f8;
	fma.rp.f32 	%f516, %f514, %f9, %f8;
	fma.rp.f32 	%f517, %f515, %f9, %f8;
	fma.rp.f32 	%f518, %f516, %f9, %f8;
	fma.rp.f32 	%f519, %f517, %f9, %f8;
	fma.rp.f32 	%f523, %f518, %f9, %f8;
	fma.rp.f32 	%f524, %f519, %f9, %f8;
	add.s32 	%r8, %r8, 1;
	setp.ne.s32 	%p1, %r8, 5120000;
	@%p1 bra 	$L__BB0_2;
	add.s32 	%r7, %r7, 1;
	setp.ne.s32 	%p2, %r7, 3;
	@%p2 bra 	$L__BB0_1;
	setp.geu.f32 	%p3, %f523, 0f00000000;
	@%p3 bra 	$L__BB0_6;
	add.f32 	%f520, %f524, %f523;
	st.global.f32 	[fma_out], %f520;
$L__BB0_6:
	ret;

}


// ===== COMPILED SASS (sm_100) =====

	.target	sm_100

	.elftype	@"ET_EXEC"


//--------------------- .note.nv.tkinfo           --------------------------
	.section	.note.nv.tkinfo,"",@"SHT_NOTE"
	.sectionflags	@"SHF_NOTE_NV_TKINFO"
	.tkinfo
        /*0018*/ 	.word	0x00000002
        /*0030*/ 	.string	""
        /*0030*/ 	.string	"ptxas"
        /*0030*/ 	.string	"Cuda compilation tools, release 13.0, V13.0.88"
        /*0030*/ 	.string	"Build cuda_13.0.r13.0/compiler.36424714_0"
        /*0030*/ 	.string	"-arch sm_100 -m 64 "



//--------------------- .note.nv.cuinfo           --------------------------
	.section	.note.nv.cuinfo,"",@"SHT_NOTE"
	.sectionflags	@"SHF_NOTE_NV_CUINFO"
        /*0018*/ 	.short	0x0002
        /*001a*/ 	.short	0x0064
        /*001c*/ 	.short	0x0082
	.zero		2


//--------------------- .nv.info                  --------------------------
	.section	.nv.info,"",@"SHT_CUDA_INFO"
	.align	4


	//----- nvinfo : EIATTR_REGCOUNT
	.align		4
        /*0000*/ 	.byte	0x04, 0x2f
        /*0002*/ 	.short	(.L_2 - .L_1)
	.align		4
.L_1:
        /*0004*/ 	.word	index@(fp32_hammer_kernel)
        /*0008*/ 	.word	0x00000008


	//----- nvinfo : EIATTR_FRAME_SIZE
	.align		4
.L_2:
        /*000c*/ 	.byte	0x04, 0x11
        /*000e*/ 	.short	(.L_4 - .L_3)
	.align		4
.L_3:
        /*0010*/ 	.word	index@(fp32_hammer_kernel)
        /*0014*/ 	.word	0x00000000


	//----- nvinfo : EIATTR_MIN_STACK_SIZE
	.align		4
.L_4:
        /*0018*/ 	.byte	0x04, 0x12
        /*001a*/ 	.short	(.L_6 - .L_5)
	.align		4
.L_5:
        /*001c*/ 	.word	index@(fp32_hammer_kernel)
        /*0020*/ 	.word	0x00000000
.L_6:


//--------------------- .nv.compat                --------------------------
	.section	.nv.compat,"",@"SHT_CUDA_COMPAT_INFO"
	.align	4
        /*0000*/ 	.byte	0x02, 0x09, 0x00, 0x00, 0x02, 0x02, 0x01, 0x00, 0x02, 0x05, 0x05, 0x00, 0x03, 0x07, 0x01, 0x01
        /*0010*/ 	.byte	0x02, 0x03, 0x00, 0x00, 0x02, 0x06, 0x01, 0x00, 0x04, 0x0b, 0x08, 0x00, 0x09, 0x00, 0x00, 0x00
        /*0020*/ 	.byte	0x00, 0x00, 0x00, 0x00


//--------------------- .nv.info.fp32_hammer_kernel --------------------------
	.section	.nv.info.fp32_hammer_kernel,"",@"SHT_CUDA_INFO"
	.sectionflags	@""
	.align	4


	//----- nvinfo : EIATTR_CUDA_API_VERSION
	.align		4
        /*0000*/ 	.byte	0x04, 0x37
        /*0002*/ 	.short	(.L_8 - .L_7)
.L_7:
        /*0004*/ 	.word	0x00000082


	//----- nvinfo : EIATTR_SPARSE_MMA_MASK
	.align		4
.L_8:
        /*0008*/ 	.byte	0x03, 0x50
        /*000a*/ 	.short	0x0000


	//----- nvinfo : EIATTR_MAXREG_COUNT
	.align		4
        /*000c*/ 	.byte	0x03, 0x1b
        /*000e*/ 	.short	0x00ff


	//----- nvinfo : EIATTR_MERCURY_ISA_VERSION
	.align		4
        /*0010*/ 	.byte	0x03, 0x5f
        /*0012*/ 	.short	0x0101


	//----- nvinfo : EIATTR_VRC_CTA_INIT_COUNT
	.align		4
        /*0014*/ 	.byte	0x02, 0x4a
	.zero		1
	.zero		1


	//----- nvinfo : EIATTR_EXIT_INSTR_OFFSETS
	.align		4
        /*0018*/ 	.byte	0x04, 0x1c
        /*001a*/ 	.short	(.L_10 - .L_9)


	//   ....[0]....
.L_9:
        /*001c*/ 	.word	0x000020d0


	//   ....[1]....
        /*0020*/ 	.word	0x00002120


	//----- nvinfo : EIATTR_SW_WAR
	.align		4
.L_10:
        /*0024*/ 	.byte	0x04, 0x36
        /*0026*/ 	.short	(.L_12 - .L_11)
.L_11:
        /*0028*/ 	.word	0x00000008
.L_12:


//--------------------- .nv.callgraph             --------------------------
	.section	.nv.callgraph,"",@"SHT_CUDA_CALLGRAPH"
	.align	4
	.sectionentsize	8
	.align		4
        /*0000*/ 	.word	0x00000000
	.align		4
        /*0004*/ 	.word	0xffffffff
	.align		4
        /*0008*/ 	.word	0x00000000
	.align		4
        /*000c*/ 	.word	0xfffffffe
	.align		4
        /*0010*/ 	.word	0x00000000
	.align		4
        /*0014*/ 	.word	0xfffffffd
	.align		4
        /*0018*/ 	.word	0x00000000
	.align		4
        /*001c*/ 	.word	0xfffffffc


//--------------------- .nv.constant4             --------------------------
	.section	.nv.constant4,"a",@progbits
	.align	8
	.align		8
.nv.constant4:
        /*0000*/ 	.dword	fma_out


//--------------------- .text.fp32_hammer_kernel  --------------------------
	.section	.text.fp32_hammer_kernel,"ax",@progbits
	.align	128
        .global         fp32_hammer_kernel
        .type           fp32_hammer_kernel,@function
        .size           fp32_hammer_kernel,(.L_x_3 - fp32_hammer_kernel)
        .other          fp32_hammer_kernel,@"STO_CUDA_ENTRY STV_DEFAULT"
fp32_hammer_kernel:
.text.fp32_hammer_kernel:
[----:B------:R-:W-:Y:S01]  /*0000*/  LDC R1, c[0x0][0x37c] ;  /* 0x0000df00ff017b82 */ /* 0x000fe20000000800 */
[----:B------:R-:W-:Y:S01]  /*0010*/  HFMA2 R5, -RZ, RZ, -7.76171875, 32 ;  /* 0xc7c35000ff057431 */ /* 0x000fe200000001ff */
[----:B------:R-:W-:Y:S01]  /*0020*/  MOV R4, 0xc7c35000 ;  /* 0xc7c3500000047802 */ /* 0x000fe20000000f00 */
[----:B------:R-:W-:-:S06]  /*0030*/  UMOV UR4, URZ ;  /* 0x000000ff00047c82 */ /* 0x000fcc0008000000 */
.L_x_1:
[----:B------:R-:W-:Y:S01]  /*0040*/  UIADD3 UR4, UPT, UPT, UR4, 0x1, URZ ;  /* 0x0000000104047890 */ /* 0x000fe2000fffe0ff */
[----:B------:R-:W-:-:S03]  /*0050*/  UMOV UR5, URZ ;  /* 0x000000ff00057c82 */ /* 0x000fc60008000000 */
[----:B------:R-:W-:-:S11]  /*0060*/  UISETP.NE.AND UP1, UPT, UR4, 0x3, UPT ;  /* 0x000000030400788c */ /* 0x000fd6000bf25270 */
.L_x_0:
[----:B------:R-:W-:Y:S01]  /*0070*/  HFMA2 R0, -RZ, RZ, 1.8740234375, -44608 ;  /* 0x3f7ff972ff007431 */ /* 0x000fe200000001ff */
[----:B------:R-:W-:-:S04]  /*0080*/  UIADD3 UR5, UPT, UPT, UR5, 0x1, URZ ;  /* 0x0000000105057890 */ /* 0x000fc8000fffe0ff */
[----:B------:R-:W-:Y:S01]  /*0090*/  UISETP.NE.AND UP0, UPT, UR5, 0x4e2000, UPT ;  /* 0x004e20000500788c */ /* 0x000fe2000bf05270 */
[-C--:B------:R-:W-:Y:S01]  /*00a0*/  FFMA.RP R5, R5, R0.reuse, 0.0099999997764825820923 ;  /* 0x3c23d70a05057423 */ /* 0x080fe20000008000 */
[----:B------:R-:W-:-:S03]  /*00b0*/  FFMA.RP R3, R4, R0, 0.0099999997764825820923 ;  /* 0x3c23d70a04037423 */ /* 0x000fc60000008000 */
        /* <DEDUP_REMOVED lines=509> */
[----:B------:R-:W-:Y:S01]  /*2090*/  FFMA.RP R4, R3, R0, 0.0099999997764825820923 ;  /* 0x3c23d70a03047423 */ /* 0x000fe20000008000 */
[----:B------:R-:W-:Y:S06]  /*20a0*/  BRA.U UP0, `(.L_x_0) ;  /* 0xffffffdd00f07547 */ /* 0x000fec000b83ffff */
[----:B------:R-:W-:Y:S05]  /*20b0*/  BRA.U UP1, `(.L_x_1) ;  /* 0xffffffdd01e07547 */ /* 0x000fea000b83ffff */
[----:B------:R-:W-:-:S13]  /*20c0*/  FSETP.GEU.AND P0, PT, R5, RZ, PT ;  /* 0x000000ff0500720b */ /* 0x000fda0003f0e000 */
[----:B------:R-:W-:Y:S05]  /*20d0*/  @P0 EXIT ;  /* 0x000000000000094d */ /* 0x000fea0003800000 */
[----:B------:R-:W0:Y:S01]  /*20e0*/  LDC.64 R2, c[0x4][RZ] ;  /* 0x01000000ff027b82 */ /* 0x000e220000000a00 */
[----:B------:R-:W0:Y:S01]  /*20f0*/  LDCU.64 UR4, c[0x0][0x358] ;  /* 0x00006b00ff0477ac */ /* 0x000e220008000a00 */
[----:B------:R-:W-:-:S05]  /*2100*/  FADD R5, R5, R4 ;  /* 0x0000000405057221 */ /* 0x000fca0000000000 */
[----:B0-----:R-:W-:Y:S01]  /*2110*/  STG.E desc[UR4][R2.64], R5 ;  /* 0x0000000502007986 */ /* 0x001fe2000c101904 */
[----:B------:R-:W-:Y:S05]  /*2120*/  EXIT ;  /* 0x000000000000794d */ /* 0x000fea0003800000 */
.L_x_2:
[----:B------:R-:W-:-:S00]  /*2130*/  BRA `(.L_x_2) ;  /* 0xfffffffc00fc7947 */ /* 0x000fc0000383ffff */
[----:B------:R-:W-:-:S00]  /*2140*/  NOP ;  /* 0x0000000000007918 */ /* 0x000fc00000000000 */
        /* <DEDUP_REMOVED lines=11> */
.L_x_3:


//--------------------- .nv.shared.reserved.0     --------------------------
	.section	.nv.shared.reserved.0,"aw",@nobits
	.weak		__nv_reservedSMEM_offset_0_alias
	.size		__nv_reservedSMEM_offset_0_alias, 0, 64
	.other		__nv_reservedSMEM_offset_0_alias,@"STO_CUDA_RESERVED_SHARED STV_DEFAULT"
__nv_reservedSMEM_offset_0_alias:
	.zero		0
	.zero		64


//--------------------- .nv.global                --------------------------
	.section	.nv.global,"aw",@nobits
	.align	4
.nv.global:
	.type		fma_out,@object
	.size		fma_out,(.L_0 - fma_out)
fma_out:
	.zero		4
.L_0:


//--------------------- .nv.constant0.fp32_hammer_kernel --------------------------
	.section	.nv.constant0.fp32_hammer_kernel,"a",@progbits
	.sectionflags	@""
	.align	4
.nv.constant0.fp32_hammer_kernel:
	.zero		896


//--------------------- SYMBOLS --------------------------

	.type		.nv.reservedSmem.offset0,@object
	.size		.nv.reservedSmem.offset0,0x4
